//
// Generated by NVIDIA NVVM Compiler
//
// Compiler Build ID: CL-36424714
// Cuda compilation tools, release 13.0, V13.0.88
// Based on NVVM 20.0.0
//

.version 9.0
.target sm_100
.address_size 64

	// .globl	dot

.visible .entry dot(
	.param .u64 .ptr .align 1 dot_param_0,
	.param .u64 .ptr .align 1 dot_param_1,
	.param .u64 .ptr .align 1 dot_param_2,
	.param .u32 dot_param_3,
	.param .u32 dot_param_4,
	.param .u32 dot_param_5,
	.param .u32 dot_param_6
)
{
	.reg .pred 	%p<2>;
	.reg .b32 	%r<10>;
	.reg .b32 	%f<2>;
	.reg .b64 	%rd<5>;

	ld.param.u64 	%rd1, [dot_param_2];
	ld.param.u32 	%r3, [dot_param_3];
	ld.param.u32 	%r4, [dot_param_5];
	ld.param.u32 	%r2, [dot_param_6];
	mov.u32 	%r5, %ntid.x;
	mov.u32 	%r6, %tid.x;
	mov.u32 	%r7, %ctaid.x;
	mad.lo.s32 	%r1, %r5, %r6, %r7;
	mul.lo.s32 	%r8, %r4, %r3;
	setp.ge.s32 	%p1, %r1, %r8;
	@%p1 bra 	$L__BB0_2;
	cvta.to.global.u64 	%rd2, %rd1;
	add.s32 	%r9, %r2, %r1;
	cvt.rn.f32.s32 	%f1, %r9;
	mul.wide.s32 	%rd3, %r1, 4;
	add.s64 	%rd4, %rd2, %rd3;
	st.global.f32 	[%rd4], %f1;
$L__BB0_2:
	ret;

}


// ===== COMPILED SASS (sm_100) =====

	.target	sm_100

	.elftype	@"ET_EXEC"


//--------------------- .note.nv.tkinfo           --------------------------
	.section	.note.nv.tkinfo,"",@"SHT_NOTE"
	.sectionflags	@"SHF_NOTE_NV_TKINFO"
	.tkinfo
        /*0018*/ 	.word	0x00000002
        /*0030*/ 	.string	""
        /*0030*/ 	.string	"ptxas"
        /*0030*/ 	.string	"Cuda compilation tools, release 13.0, V13.0.88"
        /*0030*/ 	.string	"Build cuda_13.0.r13.0/compiler.36424714_0"
        /*0030*/ 	.string	"-arch sm_100 -m 64 "



//--------------------- .note.nv.cuinfo           --------------------------
	.section	.note.nv.cuinfo,"",@"SHT_NOTE"
	.sectionflags	@"SHF_NOTE_NV_CUINFO"
        /*0018*/ 	.short	0x0002
        /*001a*/ 	.short	0x0064
        /*001c*/ 	.short	0x0082
	.zero		2


//--------------------- .nv.info                  --------------------------
	.section	.nv.info,"",@"SHT_CUDA_INFO"
	.align	4


	//----- nvinfo : EIATTR_REGCOUNT
	.align		4
        /*0000*/ 	.byte	0x04, 0x2f
        /*0002*/ 	.short	(.L_1 - .L_0)
	.align		4
.L_0:
        /*0004*/ 	.word	index@(dot)
        /*0008*/ 	.word	0x00000008


	//----- nvinfo : EIATTR_FRAME_SIZE
	.align		4
.L_1:
        /*000c*/ 	.byte	0x04, 0x11
        /*000e*/ 	.short	(.L_3 - .L_2)
	.align		4
.L_2:
        /*0010*/ 	.word	index@(dot)
        /*0014*/ 	.word	0x00000000


	//----- nvinfo : EIATTR_MIN_STACK_SIZE
	.align		4
.L_3:
        /*0018*/ 	.byte	0x04, 0x12
        /*001a*/ 	.short	(.L_5 - .L_4)
	.align		4
.L_4:
        /*001c*/ 	.word	index@(dot)
        /*0020*/ 	.word	0x00000000
.L_5:


//--------------------- .nv.compat                --------------------------
	.section	.nv.compat,"",@"SHT_CUDA_COMPAT_INFO"
	.align	4
        /*0000*/ 	.byte	0x02, 0x09, 0x00, 0x00, 0x02, 0x02, 0x01, 0x00, 0x02, 0x05, 0x05, 0x00, 0x03, 0x07, 0x01, 0x01
        /*0010*/ 	.byte	0x02, 0x03, 0x00, 0x00, 0x02, 0x06, 0x01, 0x00, 0x04, 0x0b, 0x08, 0x00, 0x09, 0x00, 0x00, 0x00
        /*0020*/ 	.byte	0x00, 0x00, 0x00, 0x00


//--------------------- .nv.info.dot              --------------------------
	.section	.nv.info.dot,"",@"SHT_CUDA_INFO"
	.sectionflags	@""
	.align	4


	//----- nvinfo : EIATTR_CUDA_API_VERSION
	.align		4
        /*0000*/ 	.byte	0x04, 0x37
        /*0002*/ 	.short	(.L_7 - .L_6)
.L_6:
        /*0004*/ 	.word	0x00000082


	//----- nvinfo : EIATTR_KPARAM_INFO
	.align		4
.L_7:
        /*0008*/ 	.byte	0x04, 0x17
        /*000a*/ 	.short	(.L_9 - .L_8)
.L_8:
        /*000c*/ 	.word	0x00000000
        /*0010*/ 	.short	0x0006
        /*0012*/ 	.short	0x0024
        /*0014*/ 	.byte	0x00, 0xf0, 0x11, 0x00


	//----- nvinfo : EIATTR_KPARAM_INFO
	.align		4
.L_9:
        /*0018*/ 	.byte	0x04, 0x17
        /*001a*/ 	.short	(.L_11 - .L_10)
.L_10:
        /*001c*/ 	.word	0x00000000
        /*0020*/ 	.short	0x0005
        /*0022*/ 	.short	0x0020
        /*0024*/ 	.byte	0x00, 0xf0, 0x11, 0x00


	//----- nvinfo : EIATTR_KPARAM_INFO
	.align		4
.L_11:
        /*0028*/ 	.byte	0x04, 0x17
        /*002a*/ 	.short	(.L_13 - .L_12)
.L_12:
        /*002c*/ 	.word	0x00000000
        /*0030*/ 	.short	0x0004
        /*0032*/ 	.short	0x001c
        /*0034*/ 	.byte	0x00, 0xf0, 0x11, 0x00


	//----- nvinfo : EIATTR_KPARAM_INFO
	.align		4
.L_13:
        /*0038*/ 	.byte	0x04, 0x17
        /*003a*/ 	.short	(.L_15 - .L_14)
.L_14:
        /*003c*/ 	.word	0x00000000
        /*0040*/ 	.short	0x0003
        /*0042*/ 	.short	0x0018
        /*0044*/ 	.byte	0x00, 0xf0, 0x11, 0x00


	//----- nvinfo : EIATTR_KPARAM_INFO
	.align		4
.L_15:
        /*0048*/ 	.byte	0x04, 0x17
        /*004a*/ 	.short	(.L_17 - .L_16)
.L_16:
        /*004c*/ 	.word	0x00000000
        /*0050*/ 	.short	0x0002
        /*0052*/ 	.short	0x0010
        /*0054*/ 	.byte	0x00, 0xf5, 0x21, 0x00


	//----- nvinfo : EIATTR_KPARAM_INFO
	.align		4
.L_17:
        /*0058*/ 	.byte	0x04, 0x17
        /*005a*/ 	.short	(.L_19 - .L_18)
.L_18:
        /*005c*/ 	.word	0x00000000
        /*0060*/ 	.short	0x0001
        /*0062*/ 	.short	0x0008
        /*0064*/ 	.byte	0x00, 0xf5, 0x21, 0x00


	//----- nvinfo : EIATTR_KPARAM_INFO
	.align		4
.L_19:
        /*0068*/ 	.byte	0x04, 0x17
        /*006a*/ 	.short	(.L_21 - .L_20)
.L_20:
        /*006c*/ 	.word	0x00000000
        /*0070*/ 	.short	0x0000
        /*0072*/ 	.short	0x0000
        /*0074*/ 	.byte	0x00, 0xf5, 0x21, 0x00


	//----- nvinfo : EIATTR_SPARSE_MMA_MASK
	.align		4
.L_21:
        /*0078*/ 	.byte	0x03, 0x50
        /*007a*/ 	.short	0x0000


	//----- nvinfo : EIATTR_MAXREG_COUNT
	.align		4
        /*007c*/ 	.byte	0x03, 0x1b
        /*007e*/ 	.short	0x00ff


	//----- nvinfo : EIATTR_MERCURY_ISA_VERSION
	.align		4
        /*0080*/ 	.byte	0x03, 0x5f
        /*0082*/ 	.short	0x0101


	//----- nvinfo : EIATTR_VRC_CTA_INIT_COUNT
	.align		4
        /*0084*/ 	.byte	0x02, 0x4a
	.zero		1
	.zero		1


	//----- nvinfo : EIATTR_EXIT_INSTR_OFFSETS
	.align		4
        /*0088*/ 	.byte	0x04, 0x1c
        /*008a*/ 	.short	(.L_23 - .L_22)


	//   ....[0]....
.L_22:
        /*008c*/ 	.word	0x00000090


	//   ....[1]....
        /*0090*/ 	.word	0x00000110


	//----- nvinfo : EIATTR_CBANK_PARAM_SIZE
	.align		4
.L_23:
        /*0094*/ 	.byte	0x03, 0x19
        /*0096*/ 	.short	0x0028


	//----- nvinfo : EIATTR_PARAM_CBANK
	.align		4
        /*0098*/ 	.byte	0x04, 0x0a
        /*009a*/ 	.short	(.L_25 - .L_24)
	.align		4
.L_24:
        /*009c*/ 	.word	index@(.nv.constant0.dot)
        /*00a0*/ 	.short	0x0380
        /*00a2*/ 	.short	0x0028


	//----- nvinfo : EIATTR_SW_WAR
	.align		4
.L_25:
        /*00a4*/ 	.byte	0x04, 0x36
        /*00a6*/ 	.short	(.L_27 - .L_26)
.L_26:
        /*00a8*/ 	.word	0x00000008
.L_27:


//--------------------- .nv.callgraph             --------------------------
	.section	.nv.callgraph,"",@"SHT_CUDA_CALLGRAPH"
	.align	4
	.sectionentsize	8
	.align		4
        /*0000*/ 	.word	0x00000000
	.align		4
        /*0004*/ 	.word	0xffffffff
	.align		4
        /*0008*/ 	.word	0x00000000
	.align		4
        /*000c*/ 	.word	0xfffffffe
	.align		4
        /*0010*/ 	.word	0x00000000
	.align		4
        /*0014*/ 	.word	0xfffffffd
	.align		4
        /*0018*/ 	.word	0x00000000
	.align		4
        /*001c*/ 	.word	0xfffffffc


//--------------------- .text.dot                 --------------------------
	.section	.text.dot,"ax",@progbits
	.align	128
        .global         dot
        .type           dot,@function
        .size           dot,(.L_x_1 - dot)
        .other          dot,@"STO_CUDA_ENTRY STV_DEFAULT"
dot:
.text.dot:
[----:B------:R-:W-:Y:S01]  /*0000*/  LDC R1, c[0x0][0x37c] ;  /* 0x0000df00ff017b82 */ /* 0x000fe20000000800 */
[----:B------:R-:W0:Y:S01]  /*0010*/  S2R R5, SR_TID.X ;  /* 0x0000000000057919 */ /* 0x000e220000002100 */
[----:B------:R-:W1:Y:S01]  /*0020*/  LDCU UR4, c[0x0][0x3a0] ;  /* 0x00007400ff0477ac */ /* 0x000e620008000800 */
[----:B------:R-:W0:Y:S01]  /*0030*/  S2R R0, SR_CTAID.X ;  /* 0x0000000000007919 */ /* 0x000e220000002500 */
[----:B------:R-:W1:Y:S01]  /*0040*/  LDCU UR5, c[0x0][0x398] ;  /* 0x00007300ff0577ac */ /* 0x000e620008000800 */
[----:B------:R-:W0:Y:S01]  /*0050*/  LDCU UR6, c[0x0][0x360] ;  /* 0x00006c00ff0677ac */ /* 0x000e220008000800 */
[----:B-1----:R-:W-:Y:S01]  /*0060*/  UIMAD UR4, UR4, UR5, URZ ;  /* 0x00000005040472a4 */ /* 0x002fe2000f8e02ff */
[----:B0-----:R-:W-:-:S05]  /*0070*/  IMAD R5, R5, UR6, R0 ;  /* 0x0000000605057c24 */ /* 0x001fca000f8e0200 */
[----:B------:R-:W-:-:S13]  /*0080*/  ISETP.GE.AND P0, PT, R5, UR4, PT ;  /* 0x0000000405007c0c */ /* 0x000fda000bf06270 */
[----:B------:R-:W-:Y:S05]  /*0090*/  @P0 EXIT ;  /* 0x000000000000094d */ /* 0x000fea0003800000 */
[----:B------:R-:W0:Y:S01]  /*00a0*/  LDC.64 R2, c[0x0][0x390] ;  /* 0x0000e400ff027b82 */ /* 0x000e220000000a00 */
[----:B------:R-:W1:Y:S01]  /*00b0*/  LDCU UR6, c[0x0][0x3a4] ;  /* 0x00007480ff0677ac */ /* 0x000e620008000800 */
[----:B------:R-:W2:Y:S01]  /*00c0*/  LDCU.64 UR4, c[0x0][0x358] ;  /* 0x00006b00ff0477ac */ /* 0x000ea20008000a00 */
[C---:B-1----:R-:W-:Y:S01]  /*00d0*/  IADD3 R0, PT, PT, R5.reuse, UR6, RZ ;  /* 0x0000000605007c10 */ /* 0x042fe2000fffe0ff */
[----:B0-----:R-:W-:-:S03]  /*00e0*/  IMAD.WIDE R2, R5, 0x4, R2 ;  /* 0x0000000405027825 */ /* 0x001fc600078e0202 */
[----:B------:R-:W-:-:S05]  /*00f0*/  I2FP.F32.S32 R5, R0 ;  /* 0x0000000000057245 */ /* 0x000fca0000201400 */
[----:B--2---:R-:W-:Y:S01]  /*0100*/  STG.E desc[UR4][R2.64], R5 ;  /* 0x0000000502007986 */ /* 0x004fe2000c101904 */
[----:B------:R-:W-:Y:S05]  /*0110*/  EXIT ;  /* 0x000000000000794d */ /* 0x000fea0003800000 */
.L_x_0:
[----:B------:R-:W-:-:S00]  /*0120*/  BRA `(.L_x_0) ;  /* 0xfffffffc00fc7947 */ /* 0x000fc0000383ffff */
[----:B------:R-:W-:-:S00]  /*0130*/  NOP ;  /* 0x0000000000007918 */ /* 0x000fc00000000000 */
        /* <DEDUP_REMOVED lines=12> */
.L_x_1:


//--------------------- .nv.shared.reserved.0     --------------------------
	.section	.nv.shared.reserved.0,"aw",@nobits
	.weak		__nv_reservedSMEM_offset_0_alias
	.size		__nv_reservedSMEM_offset_0_alias, 0, 64
	.other		__nv_reservedSMEM_offset_0_alias,@"STO_CUDA_RESERVED_SHARED STV_DEFAULT"
__nv_reservedSMEM_offset_0_alias:
	.zero		0
	.zero		64


//--------------------- .nv.constant0.dot         --------------------------
	.section	.nv.constant0.dot,"a",@progbits
	.sectionflags	@""
	.align	4
.nv.constant0.dot:
	.zero		936


//--------------------- SYMBOLS --------------------------

	.type		.nv.reservedSmem.offset0,@object
	.size		.nv.reservedSmem.offset0,0x4
